	.headerflags	@"EF_CUDA_TEXMODE_UNIFIED EF_CUDA_64BIT_ADDRESS EF_CUDA_ACCELERATORS EF_CUDA_SM90 EF_CUDA_VIRTUAL_SM(EF_CUDA_SM90)"
	.elftype	@"ET_EXEC"


//--------------------- .nv.info                  --------------------------
	.section	.nv.info,"",@"SHT_CUDA_INFO"
	.align	4


	//----- nvinfo : EIATTR_REGCOUNT
	.align		4
        /*0000*/ 	.byte	0x04, 0x2f
        /*0002*/ 	.short	(.L_3 - .L_2)
	.align		4
.L_2:
        /*0004*/ 	.word	index@(triton_poi_fused__native_batch_norm_legit_no_training_mul_softplus_tanh_22)
        /*0008*/ 	.word	0x00000013


	//----- nvinfo : EIATTR_MIN_STACK_SIZE
	.align		4
.L_3:
        /*000c*/ 	.byte	0x04, 0x12
        /*000e*/ 	.short	(.L_5 - .L_4)
	.align		4
.L_4:
        /*0010*/ 	.word	index@(triton_poi_fused__native_batch_norm_legit_no_training_mul_softplus_tanh_22)
        /*0014*/ 	.word	0x00000000


	//----- nvinfo : EIATTR_FRAME_SIZE
	.align		4
.L_5:
        /*0018*/ 	.byte	0x04, 0x11
        /*001a*/ 	.short	(.L_7 - .L_6)
	.align		4
.L_6:
        /*001c*/ 	.word	index@(triton_poi_fused__native_batch_norm_legit_no_training_mul_softplus_tanh_22)
        /*0020*/ 	.word	0x00000000


	//----- nvinfo : EIATTR_MIN_STACK_SIZE
	.align		4
.L_7:
        /*0024*/ 	.byte	0x04, 0x12
        /*0026*/ 	.short	(.L_9 - .L_8)
	.align		4
.L_8:
        /*0028*/ 	.word	index@(triton_poi_fused__native_batch_norm_legit_no_training_mul_softplus_tanh_22)
        /*002c*/ 	.word	0x00000000
.L_9:


//--------------------- .nv.info.triton_poi_fused__native_batch_norm_legit_no_training_mul_softplus_tanh_22 --------------------------
	.section	.nv.info.triton_poi_fused__native_batch_norm_legit_no_training_mul_softplus_tanh_22,"",@"SHT_CUDA_INFO"
	.sectionflags	@""
	.align	4


	//----- nvinfo : EIATTR_CUDA_API_VERSION
	.align		4
        /*0000*/ 	.byte	0x04, 0x37
        /*0002*/ 	.short	(.L_11 - .L_10)
.L_10:
        /*0004*/ 	.word	0x0000007c


	//----- nvinfo : EIATTR_KPARAM_INFO
	.align		4
.L_11:
        /*0008*/ 	.byte	0x04, 0x17
        /*000a*/ 	.short	(.L_13 - .L_12)
.L_12:
        /*000c*/ 	.word	0x00000000
        /*0010*/ 	.short	0x0006
        /*0012*/ 	.short	0x0030
        /*0014*/ 	.byte	0x00, 0xf0, 0x11, 0x00


	//----- nvinfo : EIATTR_KPARAM_INFO
	.align		4
.L_13:
        /*0018*/ 	.byte	0x04, 0x17
        /*001a*/ 	.short	(.L_15 - .L_14)
.L_14:
        /*001c*/ 	.word	0x00000000
        /*0020*/ 	.short	0x0005
        /*0022*/ 	.short	0x0028
        /*0024*/ 	.byte	0x00, 0xf4, 0x21, 0x00


	//----- nvinfo : EIATTR_KPARAM_INFO
	.align		4
.L_15:
        /*0028*/ 	.byte	0x04, 0x17
        /*002a*/ 	.short	(.L_17 - .L_16)
.L_16:
        /*002c*/ 	.word	0x00000000
        /*0030*/ 	.short	0x0004
        /*0032*/ 	.short	0x0020
        /*0034*/ 	.byte	0x00, 0xf4, 0x21, 0x00


	//----- nvinfo : EIATTR_KPARAM_INFO
	.align		4
.L_17:
        /*0038*/ 	.byte	0x04, 0x17
        /*003a*/ 	.short	(.L_19 - .L_18)
.L_18:
        /*003c*/ 	.word	0x00000000
        /*0040*/ 	.short	0x0003
        /*0042*/ 	.short	0x0018
        /*0044*/ 	.byte	0x00, 0xf4, 0x21, 0x00


	//----- nvinfo : EIATTR_KPARAM_INFO
	.align		4
.L_19:
        /*0048*/ 	.byte	0x04, 0x17
        /*004a*/ 	.short	(.L_21 - .L_20)
.L_20:
        /*004c*/ 	.word	0x00000000
        /*0050*/ 	.short	0x0002
        /*0052*/ 	.short	0x0010
        /*0054*/ 	.byte	0x00, 0xf4, 0x21, 0x00


	//----- nvinfo : EIATTR_KPARAM_INFO
	.align		4
.L_21:
        /*0058*/ 	.byte	0x04, 0x17
        /*005a*/ 	.short	(.L_23 - .L_22)
.L_22:
        /*005c*/ 	.word	0x00000000
        /*0060*/ 	.short	0x0001
        /*0062*/ 	.short	0x0008
        /*0064*/ 	.byte	0x00, 0xf4, 0x21, 0x00


	//----- nvinfo : EIATTR_KPARAM_INFO
	.align		4
.L_23:
        /*0068*/ 	.byte	0x04, 0x17
        /*006a*/ 	.short	(.L_25 - .L_24)
.L_24:
        /*006c*/ 	.word	0x00000000
        /*0070*/ 	.short	0x0000
        /*0072*/ 	.short	0x0000
        /*0074*/ 	.byte	0x00, 0xf4, 0x21, 0x00


	//----- nvinfo : EIATTR_SPARSE_MMA_MASK
	.align		4
.L_25:
        /*0078*/ 	.byte	0x03, 0x50
        /*007a*/ 	.short	0x0000


	//----- nvinfo : EIATTR_MAXREG_COUNT
	.align		4
        /*007c*/ 	.byte	0x03, 0x1b
        /*007e*/ 	.short	0x00ff


	//----- nvinfo : EIATTR_EXIT_INSTR_OFFSETS
	.align		4
        /*0080*/ 	.byte	0x04, 0x1c
        /*0082*/ 	.short	(.L_27 - .L_26)


	//   ....[0]....
.L_26:
        /*0084*/ 	.word	0x000006d0


	//   ....[1]....
        /*0088*/ 	.word	0x000006f0


	//----- nvinfo : EIATTR_REQNTID
	.align		4
.L_27:
        /*008c*/ 	.byte	0x04, 0x10
        /*008e*/ 	.short	(.L_29 - .L_28)
.L_28:
        /*0090*/ 	.word	0x00000080
        /*0094*/ 	.word	0x00000001
        /*0098*/ 	.word	0x00000001


	//----- nvinfo : EIATTR_CRS_STACK_SIZE
	.align		4
.L_29:
        /*009c*/ 	.byte	0x04, 0x1e
        /*009e*/ 	.short	(.L_31 - .L_30)
.L_30:
        /*00a0*/ 	.word	0x00000000


	//----- nvinfo : EIATTR_CBANK_PARAM_SIZE
	.align		4
.L_31:
        /*00a4*/ 	.byte	0x03, 0x19
        /*00a6*/ 	.short	0x0034


	//----- nvinfo : EIATTR_PARAM_CBANK
	.align		4
        /*00a8*/ 	.byte	0x04, 0x0a
        /*00aa*/ 	.short	(.L_33 - .L_32)
	.align		4
.L_32:
        /*00ac*/ 	.word	index@(.nv.constant0.triton_poi_fused__native_batch_norm_legit_no_training_mul_softplus_tanh_22)
        /*00b0*/ 	.short	0x0210
        /*00b2*/ 	.short	0x0034


	//----- nvinfo : EIATTR_SW_WAR
	.align		4
.L_33:
        /*00b4*/ 	.byte	0x04, 0x36
        /*00b6*/ 	.short	(.L_35 - .L_34)
.L_34:
        /*00b8*/ 	.word	0x00000008
.L_35:


//--------------------- .nv.callgraph             --------------------------
	.section	.nv.callgraph,"",@"SHT_CUDA_CALLGRAPH"
	.align	4
	.sectionentsize	8
	.align		4
        /*0000*/ 	.word	0x00000000
	.align		4
        /*0004*/ 	.word	0xffffffff
	.align		4
        /*0008*/ 	.word	0x00000000
	.align		4
        /*000c*/ 	.word	0xfffffffe
	.align		4
        /*0010*/ 	.word	0x00000000
	.align		4
        /*0014*/ 	.word	0xfffffffd
	.align		4
        /*0018*/ 	.word	0x00000000
	.align		4
        /*001c*/ 	.word	0xfffffffc


//--------------------- .nv.constant4             --------------------------
	.section	.nv.constant4,"a",@progbits
	.align	8
	.align		8
.nv.constant4:
        /*0000*/ 	.dword	_$_str
	.align		8
        /*0008*/ 	.dword	_$_str_$_2


//--------------------- .text.triton_poi_fused__native_batch_norm_legit_no_training_mul_softplus_tanh_22 --------------------------
	.section	.text.triton_poi_fused__native_batch_norm_legit_no_training_mul_softplus_tanh_22,"ax",@progbits
	.align	128
        .global         triton_poi_fused__native_batch_norm_legit_no_training_mul_softplus_tanh_22
        .type           triton_poi_fused__native_batch_norm_legit_no_training_mul_softplus_tanh_22,@function
        .size           triton_poi_fused__native_batch_norm_legit_no_training_mul_softplus_tanh_22,(.L_x_6 - triton_poi_fused__native_batch_norm_legit_no_training_mul_softplus_tanh_22)
        .other          triton_poi_fused__native_batch_norm_legit_no_training_mul_softplus_tanh_22,@"STO_CUDA_ENTRY STV_DEFAULT"
triton_poi_fused__native_batch_norm_legit_no_training_mul_softplus_tanh_22:
.text.triton_poi_fused__native_batch_norm_legit_no_training_mul_softplus_tanh_22:
[----:B------:R-:W0:Y:S01]  /*0000*/  LDC R1, c[0x0][0x28] ;  /* 0x00000a00ff017b82 */ /* 0x000e220000000800 */
[----:B------:R-:W1:Y:S07]  /*0010*/  S2R R2, SR_TID.X ;  /* 0x0000000000027919 */ /* 0x000e6e0000002100 */
[----:B------:R-:W2:Y:S01]  /*0020*/  LDC.64 R8, c[0x0][0x228] ;  /* 0x00008a00ff087b82 */ /* 0x000ea20000000a00 */
[----:B------:R-:W-:Y:S01]  /*0030*/  CS2R R14, SRZ ;  /* 0x00000000000e7805 */ /* 0x000fe2000001ff00 */
[----:B------:R-:W-:Y:S01]  /*0040*/  ULDC.64 UR4, c[0x0][0x208] ;  /* 0x0000820000047ab9 */ /* 0x000fe20000000a00 */
[----:B------:R-:W3:Y:S05]  /*0050*/  S2R R3, SR_CTAID.X ;  /* 0x0000000000037919 */ /* 0x000eea0000002500 */
[----:B------:R-:W4:Y:S08]  /*0060*/  LDC.64 R4, c[0x0][0x218] ;  /* 0x00008600ff047b82 */ /* 0x000f300000000a00 */
[----:B------:R-:W5:Y:S08]  /*0070*/  LDC.64 R6, c[0x0][0x220] ;  /* 0x00008800ff067b82 */ /* 0x000f700000000a00 */
[----:B------:R-:W5:Y:S01]  /*0080*/  LDC.64 R10, c[0x0][0x230] ;  /* 0x00008c00ff0a7b82 */ /* 0x000f620000000a00 */
[----:B-1----:R-:W-:-:S07]  /*0090*/  LOP3.LUT R2, R2, 0x7f, RZ, 0xc0, !PT ;  /* 0x0000007f02027812 */ /* 0x002fce00078ec0ff */
[----:B------:R-:W1:Y:S01]  /*00a0*/  LDC.64 R12, c[0x0][0x238] ;  /* 0x00008e00ff0c7b82 */ /* 0x000e620000000a00 */
[----:B---3--:R-:W-:Y:S02]  /*00b0*/  SHF.R.S32.HI R0, RZ, 0x18, R3 ;  /* 0x00000018ff007819 */ /* 0x008fe40000011403 */
[----:B------:R-:W-:Y:S02]  /*00c0*/  LEA R2, R3, R2, 0x7 ;  /* 0x0000000203027211 */ /* 0x000fe400078e38ff */
[----:B------:R-:W-:Y:S02]  /*00d0*/  SGXT R3, R0, 0x1 ;  /* 0x000000010003781a */ /* 0x000fe40000000200 */
[----:B------:R-:W-:Y:S02]  /*00e0*/  ISETP.GE.AND P0, PT, R2, 0x400, PT ;  /* 0x000004000200780c */ /* 0x000fe40003f06270 */
[----:B------:R-:W-:-:S04]  /*00f0*/  LEA.HI R3, R3, R2, RZ, 0x8 ;  /* 0x0000000203037211 */ /* 0x000fc800078f40ff */
[----:B------:R-:W-:-:S04]  /*0100*/  LOP3.LUT R3, R3, 0xffffff00, RZ, 0xc0, !PT ;  /* 0xffffff0003037812 */ /* 0x000fc800078ec0ff */
[----:B------:R-:W-:-:S05]  /*0110*/  IADD3 R3, R2, -R3, RZ ;  /* 0x8000000302037210 */ /* 0x000fca0007ffe0ff */
[----:B--2---:R-:W-:-:S05]  /*0120*/  IMAD.WIDE R8, R3, 0x4, R8 ;  /* 0x0000000403087825 */ /* 0x004fca00078e0208 */
[----:B------:R2:W3:Y:S01]  /*0130*/  @!P0 LDG.E.EL R14, desc[UR4][R8.64] ;  /* 0x00000004080e8981 */ /* 0x0004e2000c2e1900 */
[----:B------:R-:W-:Y:S01]  /*0140*/  HFMA2.MMA R0, -RZ, RZ, 0, 0 ;  /* 0x00000000ff007435 */ /* 0x000fe200000001ff */
[----:B----4-:R-:W-:-:S04]  /*0150*/  IMAD.WIDE R4, R2, 0x4, R4 ;  /* 0x0000000402047825 */ /* 0x010fc800078e0204 */
[----:B-----5:R-:W-:-:S04]  /*0160*/  IMAD.WIDE R6, R3, 0x4, R6 ;  /* 0x0000000403067825 */ /* 0x020fc800078e0206 */
[C---:B0-2---:R-:W-:Y:S01]  /*0170*/  IMAD.WIDE R8, R3.reuse, 0x4, R10 ;  /* 0x0000000403087825 */ /* 0x045fe200078e020a */
[----:B------:R-:W2:Y:S03]  /*0180*/  @!P0 LDG.E R0, desc[UR4][R4.64] ;  /* 0x0000000404008981 */ /* 0x000ea6000c1e1900 */
[----:B-1----:R-:W-:Y:S01]  /*0190*/  IMAD.WIDE R10, R3, 0x4, R12 ;  /* 0x00000004030a7825 */ /* 0x002fe200078e020c */
[----:B------:R-:W-:Y:S01]  /*01a0*/  HFMA2.MMA R12, -RZ, RZ, 0, 0 ;  /* 0x00000000ff0c7435 */ /* 0x000fe200000001ff */
[----:B------:R-:W2:Y:S01]  /*01b0*/  @!P0 LDG.E.EL R15, desc[UR4][R6.64] ;  /* 0x00000004060f8981 */ /* 0x000ea2000c2e1900 */
[----:B------:R-:W-:-:S06]  /*01c0*/  MOV R3, RZ ;  /* 0x000000ff00037202 */ /* 0x000fcc0000000f00 */
[----:B------:R0:W4:Y:S04]  /*01d0*/  @!P0 LDG.E.EL R3, desc[UR4][R8.64] ;  /* 0x0000000408038981 */ /* 0x000128000c2e1900 */
[----:B------:R-:W4:Y:S01]  /*01e0*/  @!P0 LDG.E.EL R12, desc[UR4][R10.64] ;  /* 0x000000040a0c8981 */ /* 0x000f22000c2e1900 */
[----:B------:R-:W-:Y:S01]  /*01f0*/  MOV R16, 0x3e800000 ;  /* 0x3e80000000107802 */ /* 0x000fe20000000f00 */
[----:B------:R-:W-:Y:S01]  /*0200*/  BSSY B0, `(.L_x_0) ;  /* 0x0000030000007945 */ /* 0x000fe20003800000 */
[----:B0-----:R-:W-:Y:S01]  /*0210*/  HFMA2.MMA R9, -RZ, RZ, 1.3056640625, -1.8671875 ;  /* 0x3d39bf78ff097435 */ /* 0x001fe200000001ff */
[----:B---3--:R-:W-:-:S04]  /*0220*/  FADD R14, R14, 9.9999997473787516356e-06 ;  /* 0x3727c5ac0e0e7421 */ /* 0x008fc80000000000 */
[----:B------:R-:W0:Y:S01]  /*0230*/  MUFU.SQRT R13, R14 ;  /* 0x0000000e000d7308 */ /* 0x000e220000002000 */
[----:B--2---:R-:W-:Y:S01]  /*0240*/  FADD R0, -R15, R0 ;  /* 0x000000000f007221 */ /* 0x004fe20000000100 */
[C---:B0-----:R-:W-:Y:S02]  /*0250*/  FSETP.GT.AND P1, PT, R13.reuse, 8.50705917302346158658e+37, PT ;  /* 0x7e8000000d00780b */ /* 0x041fe40003f24000 */
[----:B------:R-:W-:Y:S02]  /*0260*/  FSETP.GEU.AND P2, PT, R13, 1.175494350822287508e-38, PT ;  /* 0x008000000d00780b */ /* 0x000fe40003f4e000 */
[----:B------:R-:W-:-:S09]  /*0270*/  FSEL R4, R16, 1, P1 ;  /* 0x3f80000010047808 */ /* 0x000fd20000800000 */
[----:B------:R-:W-:Y:S02]  /*0280*/  @P1 FMUL R13, R13, 0.25 ;  /* 0x3e8000000d0d1820 */ /* 0x000fe40000400000 */
[----:B------:R-:W-:Y:S02]  /*0290*/  @!P2 FMUL R4, R4, 16777216 ;  /* 0x4b8000000404a820 */ /* 0x000fe40000400000 */
[----:B------:R-:W-:-:S06]  /*02a0*/  @!P2 FMUL R13, R13, 16777216 ;  /* 0x4b8000000d0da820 */ /* 0x000fcc0000400000 */
[----:B------:R-:W0:Y:S02]  /*02b0*/  MUFU.RCP R13, R13 ;  /* 0x0000000d000d7308 */ /* 0x000e240000001000 */
[----:B0-----:R-:W-:-:S04]  /*02c0*/  FMUL R5, R13, R4 ;  /* 0x000000040d057220 */ /* 0x001fc80000400000 */
[----:B------:R-:W-:-:S04]  /*02d0*/  FMUL R5, R0, R5 ;  /* 0x0000000500057220 */ /* 0x000fc80000400000 */
[----:B----4-:R-:W-:-:S04]  /*02e0*/  FFMA R3, R5, R3, R12 ;  /* 0x0000000305037223 */ /* 0x010fc8000000000c */
[----:B------:R-:W-:-:S05]  /*02f0*/  FMUL R0, R3, 1.4426950216293334961 ;  /* 0x3fb8aa3b03007820 */ /* 0x000fca0000400000 */
[----:B------:R-:W-:-:S13]  /*0300*/  FSETP.GEU.AND P1, PT, R0, -126, PT ;  /* 0xc2fc00000000780b */ /* 0x000fda0003f2e000 */
[----:B------:R-:W-:-:S04]  /*0310*/  @!P1 FMUL R0, R0, 0.5 ;  /* 0x3f00000000009820 */ /* 0x000fc80000400000 */
[----:B------:R-:W0:Y:S02]  /*0320*/  MUFU.EX2 R4, R0 ;  /* 0x0000000000047308 */ /* 0x000e240000000800 */
[----:B0-----:R-:W-:Y:S01]  /*0330*/  @!P1 FMUL R4, R4, R4 ;  /* 0x0000000404049220 */ /* 0x001fe20000400000 */
[----:B------:R-:W-:-:S03]  /*0340*/  FSETP.GT.AND P1, PT, R3, 20, PT ;  /* 0x41a000000300780b */ /* 0x000fc60003f24000 */
[C---:B------:R-:W-:Y:S01]  /*0350*/  FADD.FTZ.RZ R5, R4.reuse, 1 ;  /* 0x3f80000004057421 */ /* 0x040fe2000001c000 */
[----:B------:R-:W-:-:S04]  /*0360*/  ISETP.GE.U32.AND P2, PT, R4, 0x7f800000, PT ;  /* 0x7f8000000400780c */ /* 0x000fc80003f46070 */
[----:B------:R-:W-:-:S04]  /*0370*/  IADD3 R5, R5, -0x3f400000, RZ ;  /* 0xc0c0000005057810 */ /* 0x000fc80007ffe0ff */
[----:B------:R-:W-:-:S04]  /*0380*/  LOP3.LUT R5, R5, 0xff800000, RZ, 0xc0, !PT ;  /* 0xff80000005057812 */ /* 0x000fc800078ec0ff */
[----:B------:R-:W-:Y:S02]  /*0390*/  IADD3 R7, -R5, 0x40800000, RZ ;  /* 0x4080000005077810 */ /* 0x000fe40007ffe1ff */
[----:B------:R-:W-:Y:S02]  /*03a0*/  IADD3 R6, R4, -R5, RZ ;  /* 0x8000000504067210 */ /* 0x000fe40007ffe0ff */
[----:B------:R-:W-:Y:S01]  /*03b0*/  I2FP.F32.S32 R5, R5 ;  /* 0x0000000500057245 */ /* 0x000fe20000201400 */
[----:B------:R-:W-:-:S04]  /*03c0*/  FFMA.FTZ R7, R7, R16, -1 ;  /* 0xbf80000007077423 */ /* 0x000fc80000010010 */
[----:B------:R-:W-:Y:S01]  /*03d0*/  FADD R6, R6, R7 ;  /* 0x0000000706067221 */ /* 0x000fe20000000000 */
[----:B------:R-:W-:-:S03]  /*03e0*/  FMUL R5, R5, 1.1920928955078125e-07 ;  /* 0x3400000005057820 */ /* 0x000fc60000400000 */
[----:B------:R-:W-:-:S04]  /*03f0*/  FFMA.FTZ R7, R6, -R9, 0.10546888411045074463 ;  /* 0x3dd8001206077423 */ /* 0x000fc80000010809 */
[----:B------:R-:W-:-:S04]  /*0400*/  FFMA.FTZ R7, R6, R7, -0.13229703903198242188 ;  /* 0xbe0778e006077423 */ /* 0x000fc80000010007 */
[----:B------:R-:W-:-:S04]  /*0410*/  FFMA.FTZ R7, R6, R7, 0.14491446316242218018 ;  /* 0x3e14647506077423 */ /* 0x000fc80000010007 */
[----:B------:R-:W-:-:S04]  /*0420*/  FFMA.FTZ R7, R6, R7, -0.16641564667224884033 ;  /* 0xbe2a68dd06077423 */ /* 0x000fc80000010007 */
[----:B------:R-:W-:-:S04]  /*0430*/  FFMA.FTZ R7, R6, R7, 0.19988867640495300293 ;  /* 0x3e4caf9e06077423 */ /* 0x000fc80000010007 */
[----:B------:R-:W-:-:S04]  /*0440*/  FFMA.FTZ R7, R6, R7, -0.25000196695327758789 ;  /* 0xbe80004206077423 */ /* 0x000fc80000010007 */
[----:B------:R-:W-:-:S04]  /*0450*/  FFMA.FTZ R7, R6, R7, 0.33333510160446166992 ;  /* 0x3eaaaae606077423 */ /* 0x000fc80000010007 */
[----:B------:R-:W-:-:S04]  /*0460*/  FFMA.FTZ R7, R6, R7, -0.5 ;  /* 0xbf00000006077423 */ /* 0x000fc80000010007 */
[----:B------:R-:W-:-:S04]  /*0470*/  FMUL R7, R6, R7 ;  /* 0x0000000706077220 */ /* 0x000fc80000400000 */
[----:B------:R-:W-:-:S04]  /*0480*/  FFMA.FTZ R6, R6, R7, R6 ;  /* 0x0000000706067223 */ /* 0x000fc80000010006 */
[----:B------:R-:W-:Y:S01]  /*0490*/  FFMA.FTZ R6, R5, 0.69314718246459960938, R6 ;  /* 0x3f31721805067823 */ /* 0x000fe20000010006 */
[----:B------:R-:W-:Y:S06]  /*04a0*/  @!P2 BRA `(.L_x_1) ;  /* 0x000000000014a947 */ /* 0x000fec0003800000 */
[C---:B------:R-:W-:Y:S02]  /*04b0*/  ISETP.GE.AND P2, PT, R4.reuse, -0x407fffff, PT ;  /* 0xbf8000010400780c */ /* 0x040fe40003f46270 */
[----:B------:R-:W-:-:S11]  /*04c0*/  FSETP.NEU.AND P3, PT, R4, RZ, PT ;  /* 0x000000ff0400720b */ /* 0x000fd60003f6d000 */
[----:B------:R-:W-:-:S05]  /*04d0*/  @P2 MOV R5, 0x7f800000 ;  /* 0x7f80000000052802 */ /* 0x000fca0000000f00 */
[----:B------:R-:W-:-:S05]  /*04e0*/  @P2 FFMA.FTZ R6, R4, R5, +INF ;  /* 0x7f80000004062423 */ /* 0x000fca0000010005 */
[----:B------:R-:W-:-:S07]  /*04f0*/  FSEL R6, R6, -RZ, P3 ;  /* 0x800000ff06067208 */ /* 0x000fce0001800000 */
.L_x_1:
[----:B------:R-:W-:Y:S05]  /*0500*/  BSYNC B0 ;  /* 0x0000000000007941 */ /* 0x000fea0003800000 */
.L_x_0:
[----:B------:R-:W-:Y:S01]  /*0510*/  FSEL R9, R3, R6, P1 ;  /* 0x0000000603097208 */ /* 0x000fe20000800000 */
[----:B------:R-:W-:Y:S01]  /*0520*/  BSSY B0, `(.L_x_2) ;  /* 0x0000016000007945 */ /* 0x000fe20003800000 */
[----:B------:R-:W-:-:S03]  /*0530*/  SHF.R.S32.HI R7, RZ, 0x1f, R2 ;  /* 0x0000001fff077819 */ /* 0x000fc60000011402 */
[----:B------:R-:W-:-:S05]  /*0540*/  FADD.FTZ R6, |R9|, -RZ ;  /* 0x800000ff09067221 */ /* 0x000fca0000010200 */
[----:B------:R-:W-:-:S13]  /*0550*/  FSETP.GE.AND P1, PT, R6, 0.60000002384185791016, PT ;  /* 0x3f19999a0600780b */ /* 0x000fda0003f26000 */
[----:B------:R-:W-:Y:S05]  /*0560*/  @!P1 BRA `(.L_x_3) ;  /* 0x0000000000289947 */ /* 0x000fea0003800000 */
[C---:B------:R-:W-:Y:S01]  /*0570*/  FMUL R4, R6.reuse, 2.8853900432586669922 ;  /* 0x4038aa3b06047820 */ /* 0x040fe20000400000 */
[----:B------:R-:W-:Y:S02]  /*0580*/  MOV R0, 0x3f800000 ;  /* 0x3f80000000007802 */ /* 0x000fe40000000f00 */
[----:B------:R-:W-:-:S03]  /*0590*/  FSETP.GE.AND P1, PT, R6, 9.010913848876953125, PT ;  /* 0x41102cb40600780b */ /* 0x000fc60003f26000 */
[----:B------:R-:W0:Y:S02]  /*05a0*/  MUFU.EX2 R4, R4 ;  /* 0x0000000400047308 */ /* 0x000e240000000800 */
[----:B0-----:R-:W-:-:S06]  /*05b0*/  FADD R5, R4, 1 ;  /* 0x3f80000004057421 */ /* 0x001fcc0000000000 */
[----:B------:R-:W0:Y:S02]  /*05c0*/  MUFU.RCP R5, R5 ;  /* 0x0000000500057308 */ /* 0x000e240000001000 */
[----:B0-----:R-:W-:-:S05]  /*05d0*/  FFMA.FTZ R0, R5, -2, R0 ;  /* 0xc000000005007823 */ /* 0x001fca0000010000 */
[----:B------:R-:W-:-:S04]  /*05e0*/  FSEL R0, R0, 1, !P1 ;  /* 0x3f80000000007808 */ /* 0x000fc80004800000 */
[----:B------:R-:W-:Y:S01]  /*05f0*/  LOP3.LUT R0, R0, 0x80000000, R9, 0xf8, !PT ;  /* 0x8000000000007812 */ /* 0x000fe200078ef809 */
[----:B------:R-:W-:Y:S06]  /*0600*/  BRA `(.L_x_4) ;  /* 0x00000000001c7947 */ /* 0x000fec0003800000 */
.L_x_3:
[----:B------:R-:W-:Y:S01]  /*0610*/  HFMA2.MMA R0, -RZ, RZ, 1.125, -9232 ;  /* 0x3c80f082ff007435 */ /* 0x000fe200000001ff */
[----:B------:R-:W-:-:S09]  /*0620*/  FMUL R5, R9, R9 ;  /* 0x0000000909057220 */ /* 0x000fd20000400000 */
[----:B------:R-:W-:-:S04]  /*0630*/  FFMA.FTZ R0, R5, R0, -0.052303962409496307373 ;  /* 0xbd563cae05007423 */ /* 0x000fc80000010000 */
[----:B------:R-:W-:-:S04]  /*0640*/  FFMA.FTZ R0, R5, R0, 0.1331529766321182251 ;  /* 0x3e08594105007423 */ /* 0x000fc80000010000 */
[----:B------:R-:W-:-:S04]  /*0650*/  FFMA.FTZ R0, R5, R0, -0.33332768082618713379 ;  /* 0xbeaaa9ed05007423 */ /* 0x000fc80000010000 */
[----:B------:R-:W-:-:S04]  /*0660*/  FFMA.FTZ R0, R5, R0, RZ ;  /* 0x0000000005007223 */ /* 0x000fc800000100ff */
[----:B------:R-:W-:-:S07]  /*0670*/  FFMA.FTZ R0, R9, R0, R9 ;  /* 0x0000000009007223 */ /* 0x000fce0000010009 */
.L_x_4:
[----:B------:R-:W-:Y:S05]  /*0680*/  BSYNC B0 ;  /* 0x0000000000007941 */ /* 0x000fea0003800000 */
.L_x_2:
[----:B------:R-:W-:Y:S01]  /*0690*/  ULDC.64 UR6, c[0x0][0x210] ;  /* 0x0000840000067ab9 */ /* 0x000fe20000000a00 */
[----:B------:R-:W-:Y:S01]  /*06a0*/  FMUL R3, R3, R0 ;  /* 0x0000000003037220 */ /* 0x000fe20000400000 */
[----:B------:R-:W-:-:S04]  /*06b0*/  LEA R4, P1, R2, UR6, 0x2 ;  /* 0x0000000602047c11 */ /* 0x000fc8000f8210ff */
[----:B------:R-:W-:Y:S01]  /*06c0*/  LEA.HI.X R5, R2, UR7, R7, 0x2, P1 ;  /* 0x0000000702057c11 */ /* 0x000fe200088f1407 */
[----:B------:R-:W-:Y:S08]  /*06d0*/  @P0 EXIT ;  /* 0x000000000000094d */ /* 0x000ff00003800000 */
[----:B------:R-:W-:Y:S01]  /*06e0*/  STG.E desc[UR4][R4.64], R3 ;  /* 0x0000000304007986 */ /* 0x000fe2000c101904 */
[----:B------:R-:W-:Y:S05]  /*06f0*/  EXIT ;  /* 0x000000000000794d */ /* 0x000fea0003800000 */
.L_x_5:
[----:B------:R-:W-:-:S00]  /*0700*/  BRA `(.L_x_5) ;  /* 0xfffffffc00fc7947 */ /* 0x000fc0000383ffff */
[----:B------:R-:W-:-:S00]  /*0710*/  NOP ;  /* 0x0000000000007918 */ /* 0x000fc00000000000 */
        /* <DEDUP_REMOVED lines=14> */
.L_x_6:


//--------------------- .nv.global.init           --------------------------
	.section	.nv.global.init,"aw",@progbits
.nv.global.init:
	.type		_$_str,@object
	.size		_$_str,(_$_str_$_2 - _$_str)
_$_str:
        /*0000*/ 	.byte	0x5f, 0x5f, 0x43, 0x55, 0x44, 0x41, 0x5f, 0x46, 0x54, 0x5a, 0x00
	.type		_$_str_$_2,@object
	.size		_$_str_$_2,(.L_1 - _$_str_$_2)
_$_str_$_2:
        /*000b*/ 	.byte	0x5f, 0x5f, 0x43, 0x55, 0x44, 0x41, 0x5f, 0x50, 0x52, 0x45, 0x43, 0x5f, 0x53, 0x51, 0x52, 0x54
        /*001b*/ 	.byte	0x00
.L_1:


//--------------------- .nv.constant0.triton_poi_fused__native_batch_norm_legit_no_training_mul_softplus_tanh_22 --------------------------
	.section	.nv.constant0.triton_poi_fused__native_batch_norm_legit_no_training_mul_softplus_tanh_22,"a",@progbits
	.sectionflags	@""
	.align	4
.nv.constant0.triton_poi_fused__native_batch_norm_legit_no_training_mul_softplus_tanh_22:
	.zero		580
